//
// Generated by NVIDIA NVVM Compiler
//
// Compiler Build ID: CL-36424714
// Cuda compilation tools, release 13.0, V13.0.88
// Based on NVVM 20.0.0
//

.version 9.0
.target sm_100
.address_size 64

	// .globl	_Z13processMatrixPiS_S_S_ii

.visible .entry _Z13processMatrixPiS_S_S_ii(
	.param .u64 .ptr .align 1 _Z13processMatrixPiS_S_S_ii_param_0,
	.param .u64 .ptr .align 1 _Z13processMatrixPiS_S_S_ii_param_1,
	.param .u64 .ptr .align 1 _Z13processMatrixPiS_S_S_ii_param_2,
	.param .u64 .ptr .align 1 _Z13processMatrixPiS_S_S_ii_param_3,
	.param .u32 _Z13processMatrixPiS_S_S_ii_param_4,
	.param .u32 _Z13processMatrixPiS_S_S_ii_param_5
)
{
	.reg .pred 	%p<5>;
	.reg .b32 	%r<16>;
	.reg .b64 	%rd<19>;

	ld.param.u64 	%rd2, [_Z13processMatrixPiS_S_S_ii_param_0];
	ld.param.u64 	%rd5, [_Z13processMatrixPiS_S_S_ii_param_1];
	ld.param.u64 	%rd3, [_Z13processMatrixPiS_S_S_ii_param_2];
	ld.param.u64 	%rd4, [_Z13processMatrixPiS_S_S_ii_param_3];
	ld.param.u32 	%r5, [_Z13processMatrixPiS_S_S_ii_param_4];
	ld.param.u32 	%r4, [_Z13processMatrixPiS_S_S_ii_param_5];
	cvta.to.global.u64 	%rd1, %rd5;
	mov.u32 	%r6, %ctaid.y;
	mov.u32 	%r7, %ntid.y;
	mov.u32 	%r8, %tid.y;
	mad.lo.s32 	%r1, %r6, %r7, %r8;
	mov.u32 	%r9, %ctaid.x;
	mov.u32 	%r10, %ntid.x;
	mov.u32 	%r11, %tid.x;
	mad.lo.s32 	%r2, %r9, %r10, %r11;
	setp.ge.s32 	%p1, %r1, %r5;
	setp.ge.s32 	%p2, %r2, %r4;
	or.pred  	%p3, %p1, %p2;
	@%p3 bra 	$L__BB0_4;
	cvta.to.global.u64 	%rd6, %rd2;
	mad.lo.s32 	%r3, %r4, %r1, %r2;
	mul.wide.s32 	%rd7, %r3, 4;
	add.s64 	%rd8, %rd6, %rd7;
	ld.global.u32 	%r12, [%rd8];
	and.b32  	%r13, %r12, 1;
	setp.eq.b32 	%p4, %r13, 1;
	@%p4 bra 	$L__BB0_3;
	cvta.to.global.u64 	%rd14, %rd3;
	mul.wide.u32 	%rd15, %r1, 4;
	add.s64 	%rd16, %rd14, %rd15;
	ld.global.u32 	%r15, [%rd16];
	add.s64 	%rd18, %rd1, %rd7;
	st.global.u32 	[%rd18], %r15;
	bra.uni 	$L__BB0_4;
$L__BB0_3:
	cvta.to.global.u64 	%rd9, %rd4;
	mul.wide.s32 	%rd10, %r2, 4;
	add.s64 	%rd11, %rd9, %rd10;
	ld.global.u32 	%r14, [%rd11];
	add.s64 	%rd13, %rd1, %rd7;
	st.global.u32 	[%rd13], %r14;
$L__BB0_4:
	ret;

}


// ===== COMPILED SASS (sm_100) =====

	.target	sm_100

	.elftype	@"ET_EXEC"


//--------------------- .note.nv.tkinfo           --------------------------
	.section	.note.nv.tkinfo,"",@"SHT_NOTE"
	.sectionflags	@"SHF_NOTE_NV_TKINFO"
	.tkinfo
        /*0018*/ 	.word	0x00000002
        /*0030*/ 	.string	""
        /*0030*/ 	.string	"ptxas"
        /*0030*/ 	.string	"Cuda compilation tools, release 13.0, V13.0.88"
        /*0030*/ 	.string	"Build cuda_13.0.r13.0/compiler.36424714_0"
        /*0030*/ 	.string	"-arch sm_100 -m 64 "



//--------------------- .note.nv.cuinfo           --------------------------
	.section	.note.nv.cuinfo,"",@"SHT_NOTE"
	.sectionflags	@"SHF_NOTE_NV_CUINFO"
        /*0018*/ 	.short	0x0002
        /*001a*/ 	.short	0x0064
        /*001c*/ 	.short	0x0082
	.zero		2


//--------------------- .nv.info                  --------------------------
	.section	.nv.info,"",@"SHT_CUDA_INFO"
	.align	4


	//----- nvinfo : EIATTR_REGCOUNT
	.align		4
        /*0000*/ 	.byte	0x04, 0x2f
        /*0002*/ 	.short	(.L_1 - .L_0)
	.align		4
.L_0:
        /*0004*/ 	.word	index@(_Z13processMatrixPiS_S_S_ii)
        /*0008*/ 	.word	0x0000000a


	//----- nvinfo : EIATTR_FRAME_SIZE
	.align		4
.L_1:
        /*000c*/ 	.byte	0x04, 0x11
        /*000e*/ 	.short	(.L_3 - .L_2)
	.align		4
.L_2:
        /*0010*/ 	.word	index@(_Z13processMatrixPiS_S_S_ii)
        /*0014*/ 	.word	0x00000000


	//----- nvinfo : EIATTR_MIN_STACK_SIZE
	.align		4
.L_3:
        /*0018*/ 	.byte	0x04, 0x12
        /*001a*/ 	.short	(.L_5 - .L_4)
	.align		4
.L_4:
        /*001c*/ 	.word	index@(_Z13processMatrixPiS_S_S_ii)
        /*0020*/ 	.word	0x00000000
.L_5:


//--------------------- .nv.compat                --------------------------
	.section	.nv.compat,"",@"SHT_CUDA_COMPAT_INFO"
	.align	4
        /*0000*/ 	.byte	0x02, 0x09, 0x00, 0x00, 0x02, 0x02, 0x01, 0x00, 0x02, 0x05, 0x05, 0x00, 0x03, 0x07, 0x01, 0x01
        /*0010*/ 	.byte	0x02, 0x03, 0x00, 0x00, 0x02, 0x06, 0x01, 0x00, 0x04, 0x0b, 0x08, 0x00, 0x09, 0x00, 0x00, 0x00
        /*0020*/ 	.byte	0x00, 0x00, 0x00, 0x00


//--------------------- .nv.info._Z13processMatrixPiS_S_S_ii --------------------------
	.section	.nv.info._Z13processMatrixPiS_S_S_ii,"",@"SHT_CUDA_INFO"
	.sectionflags	@""
	.align	4


	//----- nvinfo : EIATTR_CUDA_API_VERSION
	.align		4
        /*0000*/ 	.byte	0x04, 0x37
        /*0002*/ 	.short	(.L_7 - .L_6)
.L_6:
        /*0004*/ 	.word	0x00000082


	//----- nvinfo : EIATTR_KPARAM_INFO
	.align		4
.L_7:
        /*0008*/ 	.byte	0x04, 0x17
        /*000a*/ 	.short	(.L_9 - .L_8)
.L_8:
        /*000c*/ 	.word	0x00000000
        /*0010*/ 	.short	0x0005
        /*0012*/ 	.short	0x0024
        /*0014*/ 	.byte	0x00, 0xf0, 0x11, 0x00


	//----- nvinfo : EIATTR_KPARAM_INFO
	.align		4
.L_9:
        /*0018*/ 	.byte	0x04, 0x17
        /*001a*/ 	.short	(.L_11 - .L_10)
.L_10:
        /*001c*/ 	.word	0x00000000
        /*0020*/ 	.short	0x0004
        /*0022*/ 	.short	0x0020
        /*0024*/ 	.byte	0x00, 0xf0, 0x11, 0x00


	//----- nvinfo : EIATTR_KPARAM_INFO
	.align		4
.L_11:
        /*0028*/ 	.byte	0x04, 0x17
        /*002a*/ 	.short	(.L_13 - .L_12)
.L_12:
        /*002c*/ 	.word	0x00000000
        /*0030*/ 	.short	0x0003
        /*0032*/ 	.short	0x0018
        /*0034*/ 	.byte	0x00, 0xf5, 0x21, 0x00


	//----- nvinfo : EIATTR_KPARAM_INFO
	.align		4
.L_13:
        /*0038*/ 	.byte	0x04, 0x17
        /*003a*/ 	.short	(.L_15 - .L_14)
.L_14:
        /*003c*/ 	.word	0x00000000
        /*0040*/ 	.short	0x0002
        /*0042*/ 	.short	0x0010
        /*0044*/ 	.byte	0x00, 0xf5, 0x21, 0x00


	//----- nvinfo : EIATTR_KPARAM_INFO
	.align		4
.L_15:
        /*0048*/ 	.byte	0x04, 0x17
        /*004a*/ 	.short	(.L_17 - .L_16)
.L_16:
        /*004c*/ 	.word	0x00000000
        /*0050*/ 	.short	0x0001
        /*0052*/ 	.short	0x0008
        /*0054*/ 	.byte	0x00, 0xf5, 0x21, 0x00


	//----- nvinfo : EIATTR_KPARAM_INFO
	.align		4
.L_17:
        /*0058*/ 	.byte	0x04, 0x17
        /*005a*/ 	.short	(.L_19 - .L_18)
.L_18:
        /*005c*/ 	.word	0x00000000
        /*0060*/ 	.short	0x0000
        /*0062*/ 	.short	0x0000
        /*0064*/ 	.byte	0x00, 0xf5, 0x21, 0x00


	//----- nvinfo : EIATTR_SPARSE_MMA_MASK
	.align		4
.L_19:
        /*0068*/ 	.byte	0x03, 0x50
        /*006a*/ 	.short	0x0000


	//----- nvinfo : EIATTR_MAXREG_COUNT
	.align		4
        /*006c*/ 	.byte	0x03, 0x1b
        /*006e*/ 	.short	0x00ff


	//----- nvinfo : EIATTR_MERCURY_ISA_VERSION
	.align		4
        /*0070*/ 	.byte	0x03, 0x5f
        /*0072*/ 	.short	0x0101


	//----- nvinfo : EIATTR_VRC_CTA_INIT_COUNT
	.align		4
        /*0074*/ 	.byte	0x02, 0x4a
	.zero		1
	.zero		1


	//----- nvinfo : EIATTR_EXIT_INSTR_OFFSETS
	.align		4
        /*0078*/ 	.byte	0x04, 0x1c
        /*007a*/ 	.short	(.L_21 - .L_20)


	//   ....[0]....
.L_20:
        /*007c*/ 	.word	0x000000c0


	//   ....[1]....
        /*0080*/ 	.word	0x000001b0


	//   ....[2]....
        /*0084*/ 	.word	0x00000220


	//----- nvinfo : EIATTR_CRS_STACK_SIZE
	.align		4
.L_21:
        /*0088*/ 	.byte	0x04, 0x1e
        /*008a*/ 	.short	(.L_23 - .L_22)
.L_22:
        /*008c*/ 	.word	0x00000000


	//----- nvinfo : EIATTR_CBANK_PARAM_SIZE
	.align		4
.L_23:
        /*0090*/ 	.byte	0x03, 0x19
        /*0092*/ 	.short	0x0028


	//----- nvinfo : EIATTR_PARAM_CBANK
	.align		4
        /*0094*/ 	.byte	0x04, 0x0a
        /*0096*/ 	.short	(.L_25 - .L_24)
	.align		4
.L_24:
        /*0098*/ 	.word	index@(.nv.constant0._Z13processMatrixPiS_S_S_ii)
        /*009c*/ 	.short	0x0380
        /*009e*/ 	.short	0x0028


	//----- nvinfo : EIATTR_SW_WAR
	.align		4
.L_25:
        /*00a0*/ 	.byte	0x04, 0x36
        /*00a2*/ 	.short	(.L_27 - .L_26)
.L_26:
        /*00a4*/ 	.word	0x00000008
.L_27:


//--------------------- .nv.callgraph             --------------------------
	.section	.nv.callgraph,"",@"SHT_CUDA_CALLGRAPH"
	.align	4
	.sectionentsize	8
	.align		4
        /*0000*/ 	.word	0x00000000
	.align		4
        /*0004*/ 	.word	0xffffffff
	.align		4
        /*0008*/ 	.word	0x00000000
	.align		4
        /*000c*/ 	.word	0xfffffffe
	.align		4
        /*0010*/ 	.word	0x00000000
	.align		4
        /*0014*/ 	.word	0xfffffffd
	.align		4
        /*0018*/ 	.word	0x00000000
	.align		4
        /*001c*/ 	.word	0xfffffffc


//--------------------- .text._Z13processMatrixPiS_S_S_ii --------------------------
	.section	.text._Z13processMatrixPiS_S_S_ii,"ax",@progbits
	.align	128
        .global         _Z13processMatrixPiS_S_S_ii
        .type           _Z13processMatrixPiS_S_S_ii,@function
        .size           _Z13processMatrixPiS_S_S_ii,(.L_x_2 - _Z13processMatrixPiS_S_S_ii)
        .other          _Z13processMatrixPiS_S_S_ii,@"STO_CUDA_ENTRY STV_DEFAULT"
_Z13processMatrixPiS_S_S_ii:
.text._Z13processMatrixPiS_S_S_ii:
[----:B------:R-:W-:Y:S01]  /*0000*/  LDC R1, c[0x0][0x37c] ;  /* 0x0000df00ff017b82 */ /* 0x000fe20000000800 */
[----:B------:R-:W0:Y:S07]  /*0010*/  S2R R3, SR_TID.X ;  /* 0x0000000000037919 */ /* 0x000e2e0000002100 */
[----:B------:R-:W1:Y:S01]  /*0020*/  LDC R5, c[0x0][0x364] ;  /* 0x0000d900ff057b82 */ /* 0x000e620000000800 */
[----:B------:R-:W2:Y:S01]  /*0030*/  LDCU.64 UR6, c[0x0][0x3a0] ;  /* 0x00007400ff0677ac */ /* 0x000ea20008000a00 */
[----:B------:R-:W1:Y:S06]  /*0040*/  S2R R2, SR_TID.Y ;  /* 0x0000000000027919 */ /* 0x000e6c0000002200 */
[----:B------:R-:W0:Y:S08]  /*0050*/  S2UR UR5, SR_CTAID.X ;  /* 0x00000000000579c3 */ /* 0x000e300000002500 */
[----:B------:R-:W0:Y:S08]  /*0060*/  LDC R0, c[0x0][0x360] ;  /* 0x0000d800ff007b82 */ /* 0x000e300000000800 */
[----:B------:R-:W1:Y:S01]  /*0070*/  S2UR UR4, SR_CTAID.Y ;  /* 0x00000000000479c3 */ /* 0x000e620000002600 */
[----:B0-----:R-:W-:-:S05]  /*0080*/  IMAD R0, R0, UR5, R3 ;  /* 0x0000000500007c24 */ /* 0x001fca000f8e0203 */
[----:B--2---:R-:W-:Y:S01]  /*0090*/  ISETP.GE.AND P0, PT, R0, UR7, PT ;  /* 0x0000000700007c0c */ /* 0x004fe2000bf06270 */
[----:B-1----:R-:W-:-:S05]  /*00a0*/  IMAD R5, R5, UR4, R2 ;  /* 0x0000000405057c24 */ /* 0x002fca000f8e0202 */
[----:B------:R-:W-:-:S13]  /*00b0*/  ISETP.GE.OR P0, PT, R5, UR6, P0 ;  /* 0x0000000605007c0c */ /* 0x000fda0008706670 */
[----:B------:R-:W-:Y:S05]  /*00c0*/  @P0 EXIT ;  /* 0x000000000000094d */ /* 0x000fea0003800000 */
[----:B------:R-:W0:Y:S01]  /*00d0*/  LDC.64 R2, c[0x0][0x380] ;  /* 0x0000e000ff027b82 */ /* 0x000e220000000a00 */
[----:B------:R-:W1:Y:S01]  /*00e0*/  LDCU.64 UR4, c[0x0][0x358] ;  /* 0x00006b00ff0477ac */ /* 0x000e620008000a00 */
[----:B------:R-:W-:-:S04]  /*00f0*/  IMAD R7, R5, UR7, R0 ;  /* 0x0000000705077c24 */ /* 0x000fc8000f8e0200 */
[----:B0-----:R-:W-:-:S06]  /*0100*/  IMAD.WIDE R2, R7, 0x4, R2 ;  /* 0x0000000407027825 */ /* 0x001fcc00078e0202 */
[----:B-1----:R-:W2:Y:S02]  /*0110*/  LDG.E R2, desc[UR4][R2.64] ;  /* 0x0000000402027981 */ /* 0x002ea4000c1e1900 */
[----:B--2---:R-:W-:-:S04]  /*0120*/  LOP3.LUT R4, R2, 0x1, RZ, 0xc0, !PT ;  /* 0x0000000102047812 */ /* 0x004fc800078ec0ff */
[----:B------:R-:W-:-:S13]  /*0130*/  ISETP.NE.U32.AND P0, PT, R4, 0x1, PT ;  /* 0x000000010400780c */ /* 0x000fda0003f05070 */
[----:B------:R-:W-:Y:S05]  /*0140*/  @!P0 BRA `(.L_x_0) ;  /* 0x00000000001c8947 */ /* 0x000fea0003800000 */
[----:B------:R-:W0:Y:S02]  /*0150*/  LDC.64 R2, c[0x0][0x390] ;  /* 0x0000e400ff027b82 */ /* 0x000e240000000a00 */
[----:B0-----:R-:W-:-:S06]  /*0160*/  IMAD.WIDE.U32 R2, R5, 0x4, R2 ;  /* 0x0000000405027825 */ /* 0x001fcc00078e0002 */
[----:B------:R-:W0:Y:S01]  /*0170*/  LDC.64 R4, c[0x0][0x388] ;  /* 0x0000e200ff047b82 */ /* 0x000e220000000a00 */
[----:B------:R-:W2:Y:S01]  /*0180*/  LDG.E R3, desc[UR4][R2.64] ;  /* 0x0000000402037981 */ /* 0x000ea2000c1e1900 */
[----:B0-----:R-:W-:-:S05]  /*0190*/  IMAD.WIDE R4, R7, 0x4, R4 ;  /* 0x0000000407047825 */ /* 0x001fca00078e0204 */
[----:B--2---:R-:W-:Y:S01]  /*01a0*/  STG.E desc[UR4][R4.64], R3 ;  /* 0x0000000304007986 */ /* 0x004fe2000c101904 */
[----:B------:R-:W-:Y:S05]  /*01b0*/  EXIT ;  /* 0x000000000000794d */ /* 0x000fea0003800000 */
.L_x_0:
[----:B------:R-:W0:Y:S08]  /*01c0*/  LDC.64 R2, c[0x0][0x398] ;  /* 0x0000e600ff027b82 */ /* 0x000e300000000a00 */
[----:B------:R-:W1:Y:S01]  /*01d0*/  LDC.64 R4, c[0x0][0x388] ;  /* 0x0000e200ff047b82 */ /* 0x000e620000000a00 */
[----:B0-----:R-:W-:-:S06]  /*01e0*/  IMAD.WIDE R2, R0, 0x4, R2 ;  /* 0x0000000400027825 */ /* 0x001fcc00078e0202 */
[----:B------:R-:W2:Y:S01]  /*01f0*/  LDG.E R3, desc[UR4][R2.64] ;  /* 0x0000000402037981 */ /* 0x000ea2000c1e1900 */
[----:B-1----:R-:W-:-:S05]  /*0200*/  IMAD.WIDE R4, R7, 0x4, R4 ;  /* 0x0000000407047825 */ /* 0x002fca00078e0204 */
[----:B--2---:R-:W-:Y:S01]  /*0210*/  STG.E desc[UR4][R4.64], R3 ;  /* 0x0000000304007986 */ /* 0x004fe2000c101904 */
[----:B------:R-:W-:Y:S05]  /*0220*/  EXIT ;  /* 0x000000000000794d */ /* 0x000fea0003800000 */
.L_x_1:
[----:B------:R-:W-:-:S00]  /*0230*/  BRA `(.L_x_1) ;  /* 0xfffffffc00fc7947 */ /* 0x000fc0000383ffff */
[----:B------:R-:W-:-:S00]  /*0240*/  NOP ;  /* 0x0000000000007918 */ /* 0x000fc00000000000 */
        /* <DEDUP_REMOVED lines=11> */
.L_x_2:


//--------------------- .nv.shared.reserved.0     --------------------------
	.section	.nv.shared.reserved.0,"aw",@nobits
	.weak		__nv_reservedSMEM_offset_0_alias
	.size		__nv_reservedSMEM_offset_0_alias, 0, 64
	.other		__nv_reservedSMEM_offset_0_alias,@"STO_CUDA_RESERVED_SHARED STV_DEFAULT"
__nv_reservedSMEM_offset_0_alias:
	.zero		0
	.zero		64


//--------------------- .nv.constant0._Z13processMatrixPiS_S_S_ii --------------------------
	.section	.nv.constant0._Z13processMatrixPiS_S_S_ii,"a",@progbits
	.sectionflags	@""
	.align	4
.nv.constant0._Z13processMatrixPiS_S_S_ii:
	.zero		936


//--------------------- SYMBOLS --------------------------

	.type		.nv.reservedSmem.offset0,@object
	.size		.nv.reservedSmem.offset0,0x4
